	.headerflags	@"EF_CUDA_TEXMODE_UNIFIED EF_CUDA_64BIT_ADDRESS EF_CUDA_ACCELERATORS EF_CUDA_SM90 EF_CUDA_VIRTUAL_SM(EF_CUDA_SM90)"
	.elftype	@"ET_EXEC"


//--------------------- .nv.info                  --------------------------
	.section	.nv.info,"",@"SHT_CUDA_INFO"
	.align	4


	//----- nvinfo : EIATTR_REGCOUNT
	.align		4
        /*0000*/ 	.byte	0x04, 0x2f
        /*0002*/ 	.short	(.L_1 - .L_0)
	.align		4
.L_0:
        /*0004*/ 	.word	index@(triton_poi_fused_native_layer_norm_6)
        /*0008*/ 	.word	0x00000018


	//----- nvinfo : EIATTR_MIN_STACK_SIZE
	.align		4
.L_1:
        /*000c*/ 	.byte	0x04, 0x12
        /*000e*/ 	.short	(.L_3 - .L_2)
	.align		4
.L_2:
        /*0010*/ 	.word	index@(triton_poi_fused_native_layer_norm_6)
        /*0014*/ 	.word	0x00000000


	//----- nvinfo : EIATTR_FRAME_SIZE
	.align		4
.L_3:
        /*0018*/ 	.byte	0x04, 0x11
        /*001a*/ 	.short	(.L_5 - .L_4)
	.align		4
.L_4:
        /*001c*/ 	.word	index@(triton_poi_fused_native_layer_norm_6)
        /*0020*/ 	.word	0x00000000


	//----- nvinfo : EIATTR_MIN_STACK_SIZE
	.align		4
.L_5:
        /*0024*/ 	.byte	0x04, 0x12
        /*0026*/ 	.short	(.L_7 - .L_6)
	.align		4
.L_6:
        /*0028*/ 	.word	index@(triton_poi_fused_native_layer_norm_6)
        /*002c*/ 	.word	0x00000000
.L_7:


//--------------------- .nv.info.triton_poi_fused_native_layer_norm_6 --------------------------
	.section	.nv.info.triton_poi_fused_native_layer_norm_6,"",@"SHT_CUDA_INFO"
	.sectionflags	@""
	.align	4


	//----- nvinfo : EIATTR_CUDA_API_VERSION
	.align		4
        /*0000*/ 	.byte	0x04, 0x37
        /*0002*/ 	.short	(.L_9 - .L_8)
.L_8:
        /*0004*/ 	.word	0x0000007c


	//----- nvinfo : EIATTR_KPARAM_INFO
	.align		4
.L_9:
        /*0008*/ 	.byte	0x04, 0x17
        /*000a*/ 	.short	(.L_11 - .L_10)
.L_10:
        /*000c*/ 	.word	0x00000000
        /*0010*/ 	.short	0x0007
        /*0012*/ 	.short	0x0034
        /*0014*/ 	.byte	0x00, 0xf0, 0x11, 0x00


	//----- nvinfo : EIATTR_KPARAM_INFO
	.align		4
.L_11:
        /*0018*/ 	.byte	0x04, 0x17
        /*001a*/ 	.short	(.L_13 - .L_12)
.L_12:
        /*001c*/ 	.word	0x00000000
        /*0020*/ 	.short	0x0006
        /*0022*/ 	.short	0x0030
        /*0024*/ 	.byte	0x00, 0xf0, 0x11, 0x00


	//----- nvinfo : EIATTR_KPARAM_INFO
	.align		4
.L_13:
        /*0028*/ 	.byte	0x04, 0x17
        /*002a*/ 	.short	(.L_15 - .L_14)
.L_14:
        /*002c*/ 	.word	0x00000000
        /*0030*/ 	.short	0x0005
        /*0032*/ 	.short	0x0028
        /*0034*/ 	.byte	0x00, 0xf4, 0x21, 0x00


	//----- nvinfo : EIATTR_KPARAM_INFO
	.align		4
.L_15:
        /*0038*/ 	.byte	0x04, 0x17
        /*003a*/ 	.short	(.L_17 - .L_16)
.L_16:
        /*003c*/ 	.word	0x00000000
        /*0040*/ 	.short	0x0004
        /*0042*/ 	.short	0x0020
        /*0044*/ 	.byte	0x00, 0xf4, 0x21, 0x00


	//----- nvinfo : EIATTR_KPARAM_INFO
	.align		4
.L_17:
        /*0048*/ 	.byte	0x04, 0x17
        /*004a*/ 	.short	(.L_19 - .L_18)
.L_18:
        /*004c*/ 	.word	0x00000000
        /*0050*/ 	.short	0x0003
        /*0052*/ 	.short	0x0018
        /*0054*/ 	.byte	0x00, 0xf4, 0x21, 0x00


	//----- nvinfo : EIATTR_KPARAM_INFO
	.align		4
.L_19:
        /*0058*/ 	.byte	0x04, 0x17
        /*005a*/ 	.short	(.L_21 - .L_20)
.L_20:
        /*005c*/ 	.word	0x00000000
        /*0060*/ 	.short	0x0002
        /*0062*/ 	.short	0x0010
        /*0064*/ 	.byte	0x00, 0xf4, 0x21, 0x00


	//----- nvinfo : EIATTR_KPARAM_INFO
	.align		4
.L_21:
        /*0068*/ 	.byte	0x04, 0x17
        /*006a*/ 	.short	(.L_23 - .L_22)
.L_22:
        /*006c*/ 	.word	0x00000000
        /*0070*/ 	.short	0x0001
        /*0072*/ 	.short	0x0008
        /*0074*/ 	.byte	0x00, 0xf4, 0x21, 0x00


	//----- nvinfo : EIATTR_KPARAM_INFO
	.align		4
.L_23:
        /*0078*/ 	.byte	0x04, 0x17
        /*007a*/ 	.short	(.L_25 - .L_24)
.L_24:
        /*007c*/ 	.word	0x00000000
        /*0080*/ 	.short	0x0000
        /*0082*/ 	.short	0x0000
        /*0084*/ 	.byte	0x00, 0xf4, 0x21, 0x00


	//----- nvinfo : EIATTR_SPARSE_MMA_MASK
	.align		4
.L_25:
        /*0088*/ 	.byte	0x03, 0x50
        /*008a*/ 	.short	0x0000


	//----- nvinfo : EIATTR_MAXREG_COUNT
	.align		4
        /*008c*/ 	.byte	0x03, 0x1b
        /*008e*/ 	.short	0x00ff


	//----- nvinfo : EIATTR_EXIT_INSTR_OFFSETS
	.align		4
        /*0090*/ 	.byte	0x04, 0x1c
        /*0092*/ 	.short	(.L_27 - .L_26)


	//   ....[0]....
.L_26:
        /*0094*/ 	.word	0x00000400


	//   ....[1]....
        /*0098*/ 	.word	0x00000460


	//----- nvinfo : EIATTR_REQNTID
	.align		4
.L_27:
        /*009c*/ 	.byte	0x04, 0x10
        /*009e*/ 	.short	(.L_29 - .L_28)
.L_28:
        /*00a0*/ 	.word	0x00000020
        /*00a4*/ 	.word	0x00000001
        /*00a8*/ 	.word	0x00000001


	//----- nvinfo : EIATTR_CBANK_PARAM_SIZE
	.align		4
.L_29:
        /*00ac*/ 	.byte	0x03, 0x19
        /*00ae*/ 	.short	0x0038


	//----- nvinfo : EIATTR_PARAM_CBANK
	.align		4
        /*00b0*/ 	.byte	0x04, 0x0a
        /*00b2*/ 	.short	(.L_31 - .L_30)
	.align		4
.L_30:
        /*00b4*/ 	.word	index@(.nv.constant0.triton_poi_fused_native_layer_norm_6)
        /*00b8*/ 	.short	0x0210
        /*00ba*/ 	.short	0x0038


	//----- nvinfo : EIATTR_SW_WAR
	.align		4
.L_31:
        /*00bc*/ 	.byte	0x04, 0x36
        /*00be*/ 	.short	(.L_33 - .L_32)
.L_32:
        /*00c0*/ 	.word	0x00000008
.L_33:


//--------------------- .nv.callgraph             --------------------------
	.section	.nv.callgraph,"",@"SHT_CUDA_CALLGRAPH"
	.align	4
	.sectionentsize	8
	.align		4
        /*0000*/ 	.word	0x00000000
	.align		4
        /*0004*/ 	.word	0xffffffff
	.align		4
        /*0008*/ 	.word	0x00000000
	.align		4
        /*000c*/ 	.word	0xfffffffe
	.align		4
        /*0010*/ 	.word	0x00000000
	.align		4
        /*0014*/ 	.word	0xfffffffd
	.align		4
        /*0018*/ 	.word	0x00000000
	.align		4
        /*001c*/ 	.word	0xfffffffc


//--------------------- .text.triton_poi_fused_native_layer_norm_6 --------------------------
	.section	.text.triton_poi_fused_native_layer_norm_6,"ax",@progbits
	.sectionflags	@"SHF_BARRIERS=1"
	.align	128
        .global         triton_poi_fused_native_layer_norm_6
        .type           triton_poi_fused_native_layer_norm_6,@function
        .size           triton_poi_fused_native_layer_norm_6,(.L_x_1 - triton_poi_fused_native_layer_norm_6)
        .other          triton_poi_fused_native_layer_norm_6,@"STO_CUDA_ENTRY STV_DEFAULT"
triton_poi_fused_native_layer_norm_6:
.text.triton_poi_fused_native_layer_norm_6:
[----:B------:R-:W0:Y:S01]  /*0000*/  LDC R1, c[0x0][0x28] ;  /* 0x00000a00ff017b82 */ /* 0x000e220000000800 */
[----:B------:R-:W1:Y:S07]  /*0010*/  S2R R0, SR_CTAID.Y ;  /* 0x0000000000007919 */ /* 0x000e6e0000002600 */
[----:B------:R-:W2:Y:S01]  /*0020*/  LDC.64 R2, c[0x0][0x210] ;  /* 0x00008400ff027b82 */ /* 0x000ea20000000a00 */
[----:B------:R-:W-:Y:S01]  /*0030*/  ULDC.64 UR6, c[0x0][0x208] ;  /* 0x0000820000067ab9 */ /* 0x000fe20000000a00 */
[----:B------:R-:W3:Y:S01]  /*0040*/  S2R R21, SR_TID.X ;  /* 0x0000000000157919 */ /* 0x000ee20000002100 */
[----:B------:R-:W4:Y:S05]  /*0050*/  S2R R12, SR_CTAID.X ;  /* 0x00000000000c7919 */ /* 0x000f2a0000002500 */
[----:B------:R-:W5:Y:S01]  /*0060*/  LDC.64 R4, c[0x0][0x218] ;  /* 0x00008600ff047b82 */ /* 0x000f620000000a00 */
[----:B-1----:R-:W-:Y:S01]  /*0070*/  IMAD.SHL.U32 R0, R0, 0x8, RZ ;  /* 0x0000000800007824 */ /* 0x002fe200078e00ff */
[----:B---3--:R-:W-:-:S04]  /*0080*/  SHF.R.U32.HI R15, RZ, 0x3, R21 ;  /* 0x00000003ff0f7819 */ /* 0x008fc80000011615 */
[----:B------:R-:W-:Y:S01]  /*0090*/  LOP3.LUT R13, R0, 0x7, R21, 0xf8, !PT ;  /* 0x00000007000d7812 */ /* 0x000fe200078ef815 */
[----:B----4-:R-:W-:Y:S01]  /*00a0*/  IMAD.SHL.U32 R12, R12, 0x4, RZ ;  /* 0x000000040c0c7824 */ /* 0x010fe200078e00ff */
[----:B------:R-:W-:Y:S02]  /*00b0*/  SGXT.U32 R15, R15, 0x2 ;  /* 0x000000020f0f781a */ /* 0x000fe40000000000 */
[----:B------:R-:W-:Y:S01]  /*00c0*/  SHF.R.S32.HI R6, RZ, 0x1f, R13 ;  /* 0x0000001fff067819 */ /* 0x000fe2000001140d */
[----:B-----5:R-:W-:Y:S01]  /*00d0*/  IMAD.WIDE R4, R13, 0x4, R4 ;  /* 0x000000040d047825 */ /* 0x020fe200078e0204 */
[----:B------:R-:W-:Y:S02]  /*00e0*/  LOP3.LUT R17, R12, R15, RZ, 0xfc, !PT ;  /* 0x0000000f0c117212 */ /* 0x000fe400078efcff */
[----:B------:R-:W-:Y:S02]  /*00f0*/  LEA.HI R8, R6, R13, RZ, 0x2 ;  /* 0x0000000d06087211 */ /* 0x000fe400078f10ff */
[----:B------:R-:W1:Y:S01]  /*0100*/  LDC.64 R6, c[0x0][0x220] ;  /* 0x00008800ff067b82 */ /* 0x000e620000000a00 */
[----:B------:R-:W-:-:S02]  /*0110*/  ISETP.GE.AND P1, PT, R17, 0x4, PT ;  /* 0x000000041100780c */ /* 0x000fc40003f26270 */
[C---:B------:R-:W-:Y:S01]  /*0120*/  LOP3.LUT R10, R8.reuse, 0xfffffffc, RZ, 0xc0, !PT ;  /* 0xfffffffc080a7812 */ /* 0x040fe200078ec0ff */
[----:B------:R-:W-:Y:S01]  /*0130*/  IMAD.SHL.U32 R16, R8, 0x4, RZ ;  /* 0x0000000408107824 */ /* 0x000fe200078e00ff */
[C---:B------:R-:W-:Y:S02]  /*0140*/  ISETP.LT.AND P0, PT, R13.reuse, 0x10, !P1 ;  /* 0x000000100d00780c */ /* 0x040fe40004f01270 */
[C---:B------:R-:W-:Y:S01]  /*0150*/  ISETP.GE.AND P2, PT, R13.reuse, 0x10, PT ;  /* 0x000000100d00780c */ /* 0x040fe20003f46270 */
[----:B------:R-:W-:Y:S01]  /*0160*/  IMAD.IADD R14, R13, 0x1, -R10 ;  /* 0x000000010d0e7824 */ /* 0x000fe200078e0a0a */
[----:B------:R-:W3:Y:S01]  /*0170*/  LDC.64 R8, c[0x0][0x228] ;  /* 0x00008a00ff087b82 */ /* 0x000ee20000000a00 */
[----:B------:R-:W-:Y:S02]  /*0180*/  LOP3.LUT R19, R16, 0xfffffff0, RZ, 0xc0, !PT ;  /* 0xfffffff010137812 */ /* 0x000fe400078ec0ff */
[----:B------:R-:W-:-:S04]  /*0190*/  IMAD R14, R17, 0x4, R14 ;  /* 0x00000004110e7824 */ /* 0x000fc800078e020e */
[----:B------:R-:W-:Y:S01]  /*01a0*/  IMAD.IADD R19, R14, 0x1, R19 ;  /* 0x000000010e137824 */ /* 0x000fe200078e0213 */
[----:B------:R-:W4:Y:S01]  /*01b0*/  LDC.64 R10, c[0x0][0x230] ;  /* 0x00008c00ff0a7b82 */ /* 0x000f220000000a00 */
[----:B------:R-:W-:Y:S02]  /*01c0*/  IMAD.MOV.U32 R14, RZ, RZ, RZ ;  /* 0x000000ffff0e7224 */ /* 0x000fe400078e00ff */
[----:B--2---:R-:W-:Y:S01]  /*01d0*/  IMAD.WIDE R2, R19, 0x4, R2 ;  /* 0x0000000413027825 */ /* 0x004fe200078e0202 */
[----:B------:R-:W-:-:S03]  /*01e0*/  HFMA2.MMA R19, -RZ, RZ, 0, 0 ;  /* 0x00000000ff137435 */ /* 0x000fc600000001ff */
[----:B-1----:R-:W-:Y:S01]  /*01f0*/  IMAD.WIDE R6, R13, 0x4, R6 ;  /* 0x000000040d067825 */ /* 0x002fe200078e0206 */
[----:B------:R1:W2:Y:S03]  /*0200*/  @P0 LDG.E.EL R14, desc[UR6][R2.64] ;  /* 0x00000006020e0981 */ /* 0x0002a6000c2e1900 */
[----:B------:R-:W-:-:S03]  /*0210*/  IMAD.MOV.U32 R13, RZ, RZ, RZ ;  /* 0x000000ffff0d7224 */ /* 0x000fc600078e00ff */
[----:B------:R5:W2:Y:S01]  /*0220*/  @!P2 LDG.E.EL R19, desc[UR6][R4.64] ;  /* 0x000000060413a981 */ /* 0x000aa2000c2e1900 */
[----:B---3--:R-:W-:-:S03]  /*0230*/  IMAD.WIDE R8, R17, 0x4, R8 ;  /* 0x0000000411087825 */ /* 0x008fc600078e0208 */
[----:B------:R-:W3:Y:S01]  /*0240*/  @!P2 LDG.E.EL R13, desc[UR6][R6.64] ;  /* 0x00000006060da981 */ /* 0x000ee2000c2e1900 */
[----:B----4-:R-:W-:Y:S01]  /*0250*/  IMAD.WIDE R10, R17, 0x4, R10 ;  /* 0x00000004110a7825 */ /* 0x010fe200078e020a */
[----:B------:R-:W-:-:S06]  /*0260*/  CS2R R16, SRZ ;  /* 0x0000000000107805 */ /* 0x000fcc000001ff00 */
[----:B------:R-:W4:Y:S04]  /*0270*/  @!P1 LDG.E.EL R16, desc[UR6][R8.64] ;  /* 0x0000000608109981 */ /* 0x000f28000c2e1900 */
[----:B------:R-:W4:Y:S01]  /*0280*/  @!P1 LDG.E.EL R17, desc[UR6][R10.64] ;  /* 0x000000060a119981 */ /* 0x000f22000c2e1900 */
[----:B------:R-:W5:Y:S01]  /*0290*/  S2UR UR5, SR_CgaCtaId ;  /* 0x00000000000579c3 */ /* 0x000f620000008800 */
[----:B-1----:R-:W-:Y:S01]  /*02a0*/  IMAD.SHL.U32 R2, R21, 0x4, RZ ;  /* 0x0000000415027824 */ /* 0x002fe200078e00ff */
[----:B------:R-:W-:-:S04]  /*02b0*/  UMOV UR4, 0x400 ;  /* 0x0000040000047882 */ /* 0x000fc80000000000 */
[----:B------:R-:W-:-:S04]  /*02c0*/  LOP3.LUT R2, R2, 0x1c, RZ, 0xc0, !PT ;  /* 0x0000001c02027812 */ /* 0x000fc800078ec0ff */
[----:B------:R-:W-:Y:S01]  /*02d0*/  LOP3.LUT R15, R2, R15, RZ, 0xfc, !PT ;  /* 0x0000000f020f7212 */ /* 0x000fe200078efcff */
[----:B0----5:R-:W-:-:S06]  /*02e0*/  UPRMT UR4, UR5, 0x654, UR4 ;  /* 0x0000065405047896 */ /* 0x021fcc0008000004 */
[----:B------:R-:W-:-:S04]  /*02f0*/  VIADD R2, R2, UR4 ;  /* 0x0000000402027c36 */ /* 0x000fc80008000000 */
[----:B------:R-:W-:Y:S01]  /*0300*/  IMAD R15, R15, 0x4, R2 ;  /* 0x000000040f0f7824 */ /* 0x000fe200078e0202 */
[----:B------:R-:W-:Y:S02]  /*0310*/  SHF.R.U32.HI R3, RZ, 0x2, R21 ;  /* 0x00000002ff037819 */ /* 0x000fe40000011615 */
[----:B------:R-:W-:Y:S02]  /*0320*/  LOP3.LUT R5, R12, 0x3, R21, 0xf8, !PT ;  /* 0x000000030c057812 */ /* 0x000fe400078ef815 */
[----:B------:R-:W-:Y:S02]  /*0330*/  SGXT.U32 R3, R3, 0x3 ;  /* 0x000000030303781a */ /* 0x000fe40000000000 */
[----:B------:R-:W-:Y:S02]  /*0340*/  ISETP.GE.AND P0, PT, R5, 0x4, PT ;  /* 0x000000040500780c */ /* 0x000fe40003f06270 */
[----:B------:R-:W-:-:S04]  /*0350*/  LOP3.LUT R0, R0, R3, RZ, 0xfc, !PT ;  /* 0x0000000300007212 */ /* 0x000fc800078efcff */
[----:B------:R-:W-:Y:S02]  /*0360*/  ISETP.LT.AND P0, PT, R0, 0x10, !P0 ;  /* 0x000000100000780c */ /* 0x000fe40004701270 */
[C---:B------:R-:W-:Y:S02]  /*0370*/  LOP3.LUT R3, R21.reuse, 0x1c, RZ, 0xc0, !PT ;  /* 0x0000001c15037812 */ /* 0x040fe400078ec0ff */
[----:B------:R-:W-:Y:S02]  /*0380*/  LOP3.LUT R2, R21, 0x1f, RZ, 0xc0, !PT ;  /* 0x0000001f15027812 */ /* 0x000fe400078ec0ff */
[----:B------:R-:W-:-:S05]  /*0390*/  IADD3 R3, R3, UR4, RZ ;  /* 0x0000000403037c10 */ /* 0x000fca000fffe0ff */
[----:B------:R-:W-:Y:S02]  /*03a0*/  IMAD R4, R2, 0x4, R3 ;  /* 0x0000000402047824 */ /* 0x000fe400078e0203 */
[----:B--2---:R-:W-:-:S04]  /*03b0*/  FADD R14, -R19, R14 ;  /* 0x0000000e130e7221 */ /* 0x004fc80000000100 */
[----:B---3--:R-:W-:-:S04]  /*03c0*/  FMUL R14, R14, R13 ;  /* 0x0000000d0e0e7220 */ /* 0x008fc80000400000 */
[----:B----4-:R-:W-:-:S05]  /*03d0*/  FFMA R14, R14, R16, R17 ;  /* 0x000000100e0e7223 */ /* 0x010fca0000000011 */
[----:B------:R0:W-:Y:S01]  /*03e0*/  STS [R15], R14 ;  /* 0x0000000e0f007388 */ /* 0x0001e20000000800 */
[----:B------:R-:W-:Y:S06]  /*03f0*/  BAR.SYNC.DEFER_BLOCKING 0x0 ;  /* 0x0000000000007b1d */ /* 0x000fec0000010000 */
[----:B0-----:R-:W-:Y:S05]  /*0400*/  @!P0 EXIT ;  /* 0x000000000000894d */ /* 0x001fea0003800000 */
[----:B------:R-:W0:Y:S01]  /*0410*/  LDS R7, [R4] ;  /* 0x0000000004077984 */ /* 0x000e220000000800 */
[----:B------:R-:W1:Y:S01]  /*0420*/  LDC.64 R2, c[0x0][0x238] ;  /* 0x00008e00ff027b82 */ /* 0x000e620000000a00 */
[----:B------:R-:W-:-:S04]  /*0430*/  IMAD R5, R0, 0x4, R5 ;  /* 0x0000000400057824 */ /* 0x000fc800078e0205 */
[----:B-1----:R-:W-:-:S05]  /*0440*/  IMAD.WIDE R2, R5, 0x4, R2 ;  /* 0x0000000405027825 */ /* 0x002fca00078e0202 */
[----:B0-----:R-:W-:Y:S01]  /*0450*/  STG.E desc[UR6][R2.64], R7 ;  /* 0x0000000702007986 */ /* 0x001fe2000c101906 */
[----:B------:R-:W-:Y:S05]  /*0460*/  EXIT ;  /* 0x000000000000794d */ /* 0x000fea0003800000 */
.L_x_0:
[----:B------:R-:W-:-:S00]  /*0470*/  BRA `(.L_x_0) ;  /* 0xfffffffc00fc7947 */ /* 0x000fc0000383ffff */
[----:B------:R-:W-:-:S00]  /*0480*/  NOP ;  /* 0x0000000000007918 */ /* 0x000fc00000000000 */
[----:B------:R-:W-:-:S00]  /*0490*/  NOP ;  /* 0x0000000000007918 */ /* 0x000fc00000000000 */
[----:B------:R-:W-:-:S00]  /*04a0*/  NOP ;  /* 0x0000000000007918 */ /* 0x000fc00000000000 */
[----:B------:R-:W-:-:S00]  /*04b0*/  NOP ;  /* 0x0000000000007918 */ /* 0x000fc00000000000 */
[----:B------:R-:W-:-:S00]  /*04c0*/  NOP ;  /* 0x0000000000007918 */ /* 0x000fc00000000000 */
[----:B------:R-:W-:-:S00]  /*04d0*/  NOP ;  /* 0x0000000000007918 */ /* 0x000fc00000000000 */
[----:B------:R-:W-:-:S00]  /*04e0*/  NOP ;  /* 0x0000000000007918 */ /* 0x000fc00000000000 */
[----:B------:R-:W-:-:S00]  /*04f0*/  NOP ;  /* 0x0000000000007918 */ /* 0x000fc00000000000 */
.L_x_1:


//--------------------- .nv.shared.triton_poi_fused_native_layer_norm_6 --------------------------
	.section	.nv.shared.triton_poi_fused_native_layer_norm_6,"aw",@nobits
	.sectionflags	@""
	.align	16
	.zero		1024


//--------------------- .nv.constant0.triton_poi_fused_native_layer_norm_6 --------------------------
	.section	.nv.constant0.triton_poi_fused_native_layer_norm_6,"a",@progbits
	.sectionflags	@""
	.align	4
.nv.constant0.triton_poi_fused_native_layer_norm_6:
	.zero		584
